//
// Generated by NVIDIA NVVM Compiler
//
// Compiler Build ID: CL-36424714
// Cuda compilation tools, release 13.0, V13.0.88
// Based on NVVM 20.0.0
//

.version 9.0
.target sm_100
.address_size 64

	// .globl	_Z13gpu_reductionPfPdm
// _ZZ22gpu_reduction_cascadedPfPdmE9block_sum has been demoted

.visible .entry _Z13gpu_reductionPfPdm(
	.param .u64 .ptr .align 1 _Z13gpu_reductionPfPdm_param_0,
	.param .u64 .ptr .align 1 _Z13gpu_reductionPfPdm_param_1,
	.param .u64 _Z13gpu_reductionPfPdm_param_2
)
{
	.reg .pred 	%p<2>;
	.reg .b32 	%r<5>;
	.reg .b32 	%f<2>;
	.reg .b64 	%rd<9>;
	.reg .b64 	%fd<3>;

	ld.param.u64 	%rd2, [_Z13gpu_reductionPfPdm_param_0];
	ld.param.u64 	%rd3, [_Z13gpu_reductionPfPdm_param_1];
	ld.param.u64 	%rd4, [_Z13gpu_reductionPfPdm_param_2];
	mov.u32 	%r1, %ctaid.x;
	mov.u32 	%r2, %ntid.x;
	mov.u32 	%r3, %tid.x;
	mad.lo.s32 	%r4, %r1, %r2, %r3;
	cvt.u64.u32 	%rd1, %r4;
	setp.le.u64 	%p1, %rd4, %rd1;
	@%p1 bra 	$L__BB0_2;
	cvta.to.global.u64 	%rd5, %rd2;
	cvta.to.global.u64 	%rd6, %rd3;
	shl.b64 	%rd7, %rd1, 2;
	add.s64 	%rd8, %rd5, %rd7;
	ld.global.f32 	%f1, [%rd8];
	cvt.f64.f32 	%fd1, %f1;
	atom.global.add.f64 	%fd2, [%rd6], %fd1;
$L__BB0_2:
	ret;

}
	// .globl	_Z22gpu_reduction_cascadedPfPdm
.visible .entry _Z22gpu_reduction_cascadedPfPdm(
	.param .u64 .ptr .align 1 _Z22gpu_reduction_cascadedPfPdm_param_0,
	.param .u64 .ptr .align 1 _Z22gpu_reduction_cascadedPfPdm_param_1,
	.param .u64 _Z22gpu_reduction_cascadedPfPdm_param_2
)
{
	.reg .pred 	%p<5>;
	.reg .b32 	%r<7>;
	.reg .b32 	%f<2>;
	.reg .b64 	%rd<14>;
	.reg .b64 	%fd<12>;
	// demoted variable
	.shared .align 8 .f64 _ZZ22gpu_reduction_cascadedPfPdmE9block_sum;
	ld.param.u64 	%rd6, [_Z22gpu_reduction_cascadedPfPdm_param_0];
	ld.param.u64 	%rd7, [_Z22gpu_reduction_cascadedPfPdm_param_1];
	ld.param.u64 	%rd8, [_Z22gpu_reduction_cascadedPfPdm_param_2];
	mov.u32 	%r3, %ntid.x;
	mov.u32 	%r4, %ctaid.x;
	mov.u32 	%r1, %tid.x;
	mad.lo.s32 	%r5, %r3, %r4, %r1;
	cvt.u64.u32 	%rd13, %r5;
	mov.u32 	%r6, %nctaid.x;
	mul.lo.s32 	%r2, %r6, %r3;
	setp.ne.s32 	%p1, %r1, 0;
	@%p1 bra 	$L__BB1_2;
	mov.b64 	%rd9, 0;
	st.shared.u64 	[_ZZ22gpu_reduction_cascadedPfPdmE9block_sum], %rd9;
$L__BB1_2:
	bar.sync 	0;
	setp.le.u64 	%p2, %rd8, %rd13;
	mov.f64 	%fd11, 0d0000000000000000;
	@%p2 bra 	$L__BB1_5;
	cvt.u64.u32 	%rd2, %r2;
	cvta.to.global.u64 	%rd3, %rd6;
	mov.f64 	%fd11, 0d0000000000000000;
$L__BB1_4:
	shl.b64 	%rd10, %rd13, 2;
	add.s64 	%rd11, %rd3, %rd10;
	ld.global.f32 	%f1, [%rd11];
	cvt.f64.f32 	%fd6, %f1;
	add.f64 	%fd11, %fd11, %fd6;
	add.s64 	%rd13, %rd13, %rd2;
	setp.lt.u64 	%p3, %rd13, %rd8;
	@%p3 bra 	$L__BB1_4;
$L__BB1_5:
	setp.ne.s32 	%p4, %r1, 0;
	atom.shared.add.f64 	%fd7, [_ZZ22gpu_reduction_cascadedPfPdmE9block_sum], %fd11;
	bar.sync 	0;
	@%p4 bra 	$L__BB1_7;
	ld.shared.f64 	%fd8, [_ZZ22gpu_reduction_cascadedPfPdmE9block_sum];
	cvta.to.global.u64 	%rd12, %rd7;
	atom.global.add.f64 	%fd9, [%rd12], %fd8;
$L__BB1_7:
	ret;

}


// ===== COMPILED SASS (sm_100) =====

	.target	sm_100

	.elftype	@"ET_EXEC"


//--------------------- .note.nv.tkinfo           --------------------------
	.section	.note.nv.tkinfo,"",@"SHT_NOTE"
	.sectionflags	@"SHF_NOTE_NV_TKINFO"
	.tkinfo
        /*0018*/ 	.word	0x00000002
        /*0030*/ 	.string	""
        /*0030*/ 	.string	"ptxas"
        /*0030*/ 	.string	"Cuda compilation tools, release 13.0, V13.0.88"
        /*0030*/ 	.string	"Build cuda_13.0.r13.0/compiler.36424714_0"
        /*0030*/ 	.string	"-arch sm_100 -m 64 "



//--------------------- .note.nv.cuinfo           --------------------------
	.section	.note.nv.cuinfo,"",@"SHT_NOTE"
	.sectionflags	@"SHF_NOTE_NV_CUINFO"
        /*0018*/ 	.short	0x0002
        /*001a*/ 	.short	0x0064
        /*001c*/ 	.short	0x0082
	.zero		2


//--------------------- .nv.info                  --------------------------
	.section	.nv.info,"",@"SHT_CUDA_INFO"
	.align	4


	//----- nvinfo : EIATTR_REGCOUNT
	.align		4
        /*0000*/ 	.byte	0x04, 0x2f
        /*0002*/ 	.short	(.L_1 - .L_0)
	.align		4
.L_0:
        /*0004*/ 	.word	index@(_Z13gpu_reductionPfPdm)
        /*0008*/ 	.word	0x0000000a


	//----- nvinfo : EIATTR_FRAME_SIZE
	.align		4
.L_1:
        /*000c*/ 	.byte	0x04, 0x11
        /*000e*/ 	.short	(.L_3 - .L_2)
	.align		4
.L_2:
        /*0010*/ 	.word	index@(_Z13gpu_reductionPfPdm)
        /*0014*/ 	.word	0x00000000


	//----- nvinfo : EIATTR_REGCOUNT
	.align		4
.L_3:
        /*0018*/ 	.byte	0x04, 0x2f
        /*001a*/ 	.short	(.L_5 - .L_4)
	.align		4
.L_4:
        /*001c*/ 	.word	index@(_Z22gpu_reduction_cascadedPfPdm)
        /*0020*/ 	.word	0x0000000c


	//----- nvinfo : EIATTR_FRAME_SIZE
	.align		4
.L_5:
        /*0024*/ 	.byte	0x04, 0x11
        /*0026*/ 	.short	(.L_7 - .L_6)
	.align		4
.L_6:
        /*0028*/ 	.word	index@(_Z22gpu_reduction_cascadedPfPdm)
        /*002c*/ 	.word	0x00000000


	//----- nvinfo : EIATTR_MIN_STACK_SIZE
	.align		4
.L_7:
        /*0030*/ 	.byte	0x04, 0x12
        /*0032*/ 	.short	(.L_9 - .L_8)
	.align		4
.L_8:
        /*0034*/ 	.word	index@(_Z22gpu_reduction_cascadedPfPdm)
        /*0038*/ 	.word	0x00000000


	//----- nvinfo : EIATTR_MIN_STACK_SIZE
	.align		4
.L_9:
        /*003c*/ 	.byte	0x04, 0x12
        /*003e*/ 	.short	(.L_11 - .L_10)
	.align		4
.L_10:
        /*0040*/ 	.word	index@(_Z13gpu_reductionPfPdm)
        /*0044*/ 	.word	0x00000000
.L_11:


//--------------------- .nv.compat                --------------------------
	.section	.nv.compat,"",@"SHT_CUDA_COMPAT_INFO"
	.align	4
        /*0000*/ 	.byte	0x02, 0x09, 0x00, 0x00, 0x02, 0x02, 0x01, 0x00, 0x02, 0x05, 0x05, 0x00, 0x03, 0x07, 0x01, 0x01
        /*0010*/ 	.byte	0x02, 0x03, 0x00, 0x00, 0x02, 0x06, 0x01, 0x00, 0x04, 0x0b, 0x08, 0x00, 0x01, 0x00, 0x00, 0x00
        /*0020*/ 	.byte	0x00, 0x00, 0x00, 0x00


//--------------------- .nv.info._Z22gpu_reduction_cascadedPfPdm --------------------------
	.section	.nv.info._Z22gpu_reduction_cascadedPfPdm,"",@"SHT_CUDA_INFO"
	.sectionflags	@""
	.align	4


	//----- nvinfo : EIATTR_CUDA_API_VERSION
	.align		4
        /*0000*/ 	.byte	0x04, 0x37
        /*0002*/ 	.short	(.L_13 - .L_12)
.L_12:
        /*0004*/ 	.word	0x00000082


	//----- nvinfo : EIATTR_KPARAM_INFO
	.align		4
.L_13:
        /*0008*/ 	.byte	0x04, 0x17
        /*000a*/ 	.short	(.L_15 - .L_14)
.L_14:
        /*000c*/ 	.word	0x00000000
        /*0010*/ 	.short	0x0002
        /*0012*/ 	.short	0x0010
        /*0014*/ 	.byte	0x00, 0xf0, 0x21, 0x00


	//----- nvinfo : EIATTR_KPARAM_INFO
	.align		4
.L_15:
        /*0018*/ 	.byte	0x04, 0x17
        /*001a*/ 	.short	(.L_17 - .L_16)
.L_16:
        /*001c*/ 	.word	0x00000000
        /*0020*/ 	.short	0x0001
        /*0022*/ 	.short	0x0008
        /*0024*/ 	.byte	0x00, 0xf5, 0x21, 0x00


	//----- nvinfo : EIATTR_KPARAM_INFO
	.align		4
.L_17:
        /*0028*/ 	.byte	0x04, 0x17
        /*002a*/ 	.short	(.L_19 - .L_18)
.L_18:
        /*002c*/ 	.word	0x00000000
        /*0030*/ 	.short	0x0000
        /*0032*/ 	.short	0x0000
        /*0034*/ 	.byte	0x00, 0xf5, 0x21, 0x00


	//----- nvinfo : EIATTR_SPARSE_MMA_MASK
	.align		4
.L_19:
        /*0038*/ 	.byte	0x03, 0x50
        /*003a*/ 	.short	0x0000


	//----- nvinfo : EIATTR_MAXREG_COUNT
	.align		4
        /*003c*/ 	.byte	0x03, 0x1b
        /*003e*/ 	.short	0x00ff


	//----- nvinfo : EIATTR_NUM_BARRIERS
	.align		4
        /*0040*/ 	.byte	0x02, 0x4c
        /*0042*/ 	.byte	0x01
	.zero		1


	//----- nvinfo : EIATTR_MERCURY_ISA_VERSION
	.align		4
        /*0044*/ 	.byte	0x03, 0x5f
        /*0046*/ 	.short	0x0101


	//----- nvinfo : EIATTR_VRC_CTA_INIT_COUNT
	.align		4
        /*0048*/ 	.byte	0x02, 0x4a
	.zero		1
	.zero		1


	//----- nvinfo : EIATTR_EXIT_INSTR_OFFSETS
	.align		4
        /*004c*/ 	.byte	0x04, 0x1c
        /*004e*/ 	.short	(.L_21 - .L_20)


	//   ....[0]....
.L_20:
        /*0050*/ 	.word	0x000002d0


	//   ....[1]....
        /*0054*/ 	.word	0x00000310


	//----- nvinfo : EIATTR_CRS_STACK_SIZE
	.align		4
.L_21:
        /*0058*/ 	.byte	0x04, 0x1e
        /*005a*/ 	.short	(.L_23 - .L_22)
.L_22:
        /*005c*/ 	.word	0x00000000


	//----- nvinfo : EIATTR_CBANK_PARAM_SIZE
	.align		4
.L_23:
        /*0060*/ 	.byte	0x03, 0x19
        /*0062*/ 	.short	0x0018


	//----- nvinfo : EIATTR_PARAM_CBANK
	.align		4
        /*0064*/ 	.byte	0x04, 0x0a
        /*0066*/ 	.short	(.L_25 - .L_24)
	.align		4
.L_24:
        /*0068*/ 	.word	index@(.nv.constant0._Z22gpu_reduction_cascadedPfPdm)
        /*006c*/ 	.short	0x0380
        /*006e*/ 	.short	0x0018


	//----- nvinfo : EIATTR_SW_WAR
	.align		4
.L_25:
        /*0070*/ 	.byte	0x04, 0x36
        /*0072*/ 	.short	(.L_27 - .L_26)
.L_26:
        /*0074*/ 	.word	0x00000008
.L_27:


//--------------------- .nv.info._Z13gpu_reductionPfPdm --------------------------
	.section	.nv.info._Z13gpu_reductionPfPdm,"",@"SHT_CUDA_INFO"
	.sectionflags	@""
	.align	4


	//----- nvinfo : EIATTR_CUDA_API_VERSION
	.align		4
        /*0000*/ 	.byte	0x04, 0x37
        /*0002*/ 	.short	(.L_29 - .L_28)
.L_28:
        /*0004*/ 	.word	0x00000082


	//----- nvinfo : EIATTR_KPARAM_INFO
	.align		4
.L_29:
        /*0008*/ 	.byte	0x04, 0x17
        /*000a*/ 	.short	(.L_31 - .L_30)
.L_30:
        /*000c*/ 	.word	0x00000000
        /*0010*/ 	.short	0x0002
        /*0012*/ 	.short	0x0010
        /*0014*/ 	.byte	0x00, 0xf0, 0x21, 0x00


	//----- nvinfo : EIATTR_KPARAM_INFO
	.align		4
.L_31:
        /*0018*/ 	.byte	0x04, 0x17
        /*001a*/ 	.short	(.L_33 - .L_32)
.L_32:
        /*001c*/ 	.word	0x00000000
        /*0020*/ 	.short	0x0001
        /*0022*/ 	.short	0x0008
        /*0024*/ 	.byte	0x00, 0xf5, 0x21, 0x00


	//----- nvinfo : EIATTR_KPARAM_INFO
	.align		4
.L_33:
        /*0028*/ 	.byte	0x04, 0x17
        /*002a*/ 	.short	(.L_35 - .L_34)
.L_34:
        /*002c*/ 	.word	0x00000000
        /*0030*/ 	.short	0x0000
        /*0032*/ 	.short	0x0000
        /*0034*/ 	.byte	0x00, 0xf5, 0x21, 0x00


	//----- nvinfo : EIATTR_SPARSE_MMA_MASK
	.align		4
.L_35:
        /*0038*/ 	.byte	0x03, 0x50
        /*003a*/ 	.short	0x0000


	//----- nvinfo : EIATTR_MAXREG_COUNT
	.align		4
        /*003c*/ 	.byte	0x03, 0x1b
        /*003e*/ 	.short	0x00ff


	//----- nvinfo : EIATTR_MERCURY_ISA_VERSION
	.align		4
        /*0040*/ 	.byte	0x03, 0x5f
        /*0042*/ 	.short	0x0101


	//----- nvinfo : EIATTR_VRC_CTA_INIT_COUNT
	.align		4
        /*0044*/ 	.byte	0x02, 0x4a
	.zero		1
	.zero		1


	//----- nvinfo : EIATTR_EXIT_INSTR_OFFSETS
	.align		4
        /*0048*/ 	.byte	0x04, 0x1c
        /*004a*/ 	.short	(.L_37 - .L_36)


	//   ....[0]....
.L_36:
        /*004c*/ 	.word	0x00000080


	//   ....[1]....
        /*0050*/ 	.word	0x00000110


	//----- nvinfo : EIATTR_CBANK_PARAM_SIZE
	.align		4
.L_37:
        /*0054*/ 	.byte	0x03, 0x19
        /*0056*/ 	.short	0x0018


	//----- nvinfo : EIATTR_PARAM_CBANK
	.align		4
        /*0058*/ 	.byte	0x04, 0x0a
        /*005a*/ 	.short	(.L_39 - .L_38)
	.align		4
.L_38:
        /*005c*/ 	.word	index@(.nv.constant0._Z13gpu_reductionPfPdm)
        /*0060*/ 	.short	0x0380
        /*0062*/ 	.short	0x0018


	//----- nvinfo : EIATTR_SW_WAR
	.align		4
.L_39:
        /*0064*/ 	.byte	0x04, 0x36
        /*0066*/ 	.short	(.L_41 - .L_40)
.L_40:
        /*0068*/ 	.word	0x00000008
.L_41:


//--------------------- .nv.callgraph             --------------------------
	.section	.nv.callgraph,"",@"SHT_CUDA_CALLGRAPH"
	.align	4
	.sectionentsize	8
	.align		4
        /*0000*/ 	.word	0x00000000
	.align		4
        /*0004*/ 	.word	0xffffffff
	.align		4
        /*0008*/ 	.word	0x00000000
	.align		4
        /*000c*/ 	.word	0xfffffffe
	.align		4
        /*0010*/ 	.word	0x00000000
	.align		4
        /*0014*/ 	.word	0xfffffffd
	.align		4
        /*0018*/ 	.word	0x00000000
	.align		4
        /*001c*/ 	.word	0xfffffffc


//--------------------- .text._Z22gpu_reduction_cascadedPfPdm --------------------------
	.section	.text._Z22gpu_reduction_cascadedPfPdm,"ax",@progbits
	.align	128
        .global         _Z22gpu_reduction_cascadedPfPdm
        .type           _Z22gpu_reduction_cascadedPfPdm,@function
        .size           _Z22gpu_reduction_cascadedPfPdm,(.L_x_7 - _Z22gpu_reduction_cascadedPfPdm)
        .other          _Z22gpu_reduction_cascadedPfPdm,@"STO_CUDA_ENTRY STV_DEFAULT"
_Z22gpu_reduction_cascadedPfPdm:
.text._Z22gpu_reduction_cascadedPfPdm:
[----:B------:R-:W-:Y:S01]  /*0000*/  LDC R1, c[0x0][0x37c] ;  /* 0x0000df00ff017b82 */ /* 0x000fe20000000800 */
[----:B------:R-:W0:Y:S01]  /*0010*/  S2R R5, SR_TID.X ;  /* 0x0000000000057919 */ /* 0x000e220000002100 */
[----:B------:R-:W1:Y:S01]  /*0020*/  LDCU UR4, c[0x0][0x360] ;  /* 0x00006c00ff0477ac */ /* 0x000e620008000800 */
[----:B------:R-:W-:Y:S01]  /*0030*/  IMAD.MOV.U32 R9, RZ, RZ, RZ ;  /* 0x000000ffff097224 */ /* 0x000fe200078e00ff */
[----:B------:R-:W-:Y:S01]  /*0040*/  BSSY.RECONVERGENT B0, `(.L_x_0) ;  /* 0x000001d000007945 */ /* 0x000fe20003800200 */
[----:B------:R-:W1:Y:S01]  /*0050*/  S2R R0, SR_CTAID.X ;  /* 0x0000000000007919 */ /* 0x000e620000002500 */
[----:B------:R-:W2:Y:S01]  /*0060*/  LDCU.64 UR8, c[0x0][0x390] ;  /* 0x00007200ff0877ac */ /* 0x000ea20008000a00 */
[----:B------:R-:W3:Y:S01]  /*0070*/  LDCU UR5, c[0x0][0x370] ;  /* 0x00006e00ff0577ac */ /* 0x000ee20008000800 */
[----:B------:R-:W4:Y:S01]  /*0080*/  LDCU.64 UR6, c[0x0][0x358] ;  /* 0x00006b00ff0677ac */ /* 0x000f220008000a00 */
[----:B------:R-:W0:Y:S02]  /*0090*/  LDCU.64 UR10, c[0x0][0x380] ;  /* 0x00007000ff0a77ac */ /* 0x000e240008000a00 */
[----:B0-----:R-:W-:Y:S01]  /*00a0*/  ISETP.NE.AND P1, PT, R5, RZ, PT ;  /* 0x000000ff0500720c */ /* 0x001fe20003f25270 */
[----:B-1----:R-:W-:Y:S01]  /*00b0*/  IMAD R8, R0, UR4, R5 ;  /* 0x0000000400087c24 */ /* 0x002fe2000f8e0205 */
[----:B---3--:R-:W-:-:S04]  /*00c0*/  UIMAD UR4, UR4, UR5, URZ ;  /* 0x00000005040472a4 */ /* 0x008fc8000f8e02ff */
[----:B--2---:R-:W-:-:S07]  /*00d0*/  ISETP.GE.U32.AND P0, PT, R8, UR8, PT ;  /* 0x0000000808007c0c */ /* 0x004fce000bf06070 */
[----:B------:R-:W0:Y:S01]  /*00e0*/  @!P1 S2R R3, SR_CgaCtaId ;  /* 0x0000000000039919 */ /* 0x000e220000008800 */
[----:B------:R-:W-:Y:S02]  /*00f0*/  ISETP.GE.U32.AND.EX P0, PT, R9, UR9, PT, P0 ;  /* 0x0000000909007c0c */ /* 0x000fe4000bf06100 */
[----:B------:R-:W-:-:S04]  /*0100*/  @!P1 MOV R0, 0x400 ;  /* 0x0000040000009802 */ /* 0x000fc80000000f00 */
[----:B0-----:R-:W-:Y:S02]  /*0110*/  @!P1 LEA R0, R3, R0, 0x18 ;  /* 0x0000000003009211 */ /* 0x001fe400078ec0ff */
[----:B------:R-:W-:-:S03]  /*0120*/  CS2R R2, SRZ ;  /* 0x0000000000027805 */ /* 0x000fc6000001ff00 */
[----:B------:R0:W-:Y:S01]  /*0130*/  @!P1 STS.64 [R0], RZ ;  /* 0x000000ff00009388 */ /* 0x0001e20000000a00 */
[----:B------:R-:W-:Y:S06]  /*0140*/  BAR.SYNC.DEFER_BLOCKING 0x0 ;  /* 0x0000000000007b1d */ /* 0x000fec0000010000 */
[----:B----4-:R-:W-:Y:S05]  /*0150*/  @P0 BRA `(.L_x_1) ;  /* 0x00000000002c0947 */ /* 0x010fea0003800000 */
[----:B------:R-:W-:-:S07]  /*0160*/  CS2R R2, SRZ ;  /* 0x0000000000027805 */ /* 0x000fce000001ff00 */
.L_x_2:
[----:B------:R-:W-:-:S04]  /*0170*/  LEA R6, P0, R8, UR10, 0x2 ;  /* 0x0000000a08067c11 */ /* 0x000fc8000f8010ff */
[----:B------:R-:W-:-:S05]  /*0180*/  LEA.HI.X R7, R8, UR11, R9, 0x2, P0 ;  /* 0x0000000b08077c11 */ /* 0x000fca00080f1409 */
[----:B------:R-:W2:Y:S01]  /*0190*/  LDG.E R4, desc[UR6][R6.64] ;  /* 0x0000000606047981 */ /* 0x000ea2000c1e1900 */
[----:B------:R-:W-:-:S05]  /*01a0*/  IADD3 R8, P0, PT, R8, UR4, RZ ;  /* 0x0000000408087c10 */ /* 0x000fca000ff1e0ff */
[----:B------:R-:W-:Y:S01]  /*01b0*/  IMAD.X R9, RZ, RZ, R9, P0 ;  /* 0x000000ffff097224 */ /* 0x000fe200000e0609 */
[----:B------:R-:W-:-:S04]  /*01c0*/  ISETP.GE.U32.AND P0, PT, R8, UR8, PT ;  /* 0x0000000808007c0c */ /* 0x000fc8000bf06070 */
[----:B------:R-:W-:Y:S01]  /*01d0*/  ISETP.GE.U32.AND.EX P0, PT, R9, UR9, PT, P0 ;  /* 0x0000000909007c0c */ /* 0x000fe2000bf06100 */
[----:B--2---:R-:W1:Y:S02]  /*01e0*/  F2F.F64.F32 R4, R4 ;  /* 0x0000000400047310 */ /* 0x004e640000201800 */
[----:B-1----:R-:W-:-:S10]  /*01f0*/  DADD R2, R4, R2 ;  /* 0x0000000004027229 */ /* 0x002fd40000000002 */
[----:B------:R-:W-:Y:S05]  /*0200*/  @!P0 BRA `(.L_x_2) ;  /* 0xfffffffc00d88947 */ /* 0x000fea000383ffff */
.L_x_1:
[----:B------:R-:W-:Y:S05]  /*0210*/  BSYNC.RECONVERGENT B0 ;  /* 0x0000000000007941 */ /* 0x000fea0003800200 */
.L_x_0:
[----:B------:R-:W1:Y:S01]  /*0220*/  S2UR UR5, SR_CgaCtaId ;  /* 0x00000000000579c3 */ /* 0x000e620000008800 */
[----:B------:R-:W-:Y:S01]  /*0230*/  BSSY.RECONVERGENT B0, `(.L_x_3) ;  /* 0x0000008000007945 */ /* 0x000fe20003800200 */
[----:B------:R-:W-:Y:S02]  /*0240*/  UMOV UR4, 0x400 ;  /* 0x0000040000047882 */ /* 0x000fe40000000000 */
[----:B-1----:R-:W-:-:S12]  /*0250*/  ULEA UR4, UR5, UR4, 0x18 ;  /* 0x0000000405047291 */ /* 0x002fd8000f8ec0ff */
.L_x_4:
[----:B------:R-:W1:Y:S01]  /*0260*/  LDS.64 R4, [UR4] ;  /* 0x00000004ff047984 */ /* 0x000e620008000a00 */
[----:B------:R-:W-:Y:S01]  /*0270*/  IMAD.U32 R9, RZ, RZ, UR4 ;  /* 0x00000004ff097e24 */ /* 0x000fe2000f8e00ff */
[----:B-1----:R-:W-:-:S07]  /*0280*/  DADD R6, R2, R4 ;  /* 0x0000000002067229 */ /* 0x002fce0000000004 */
[----:B------:R-:W1:Y:S02]  /*0290*/  ATOMS.CAST.SPIN.64 P0, [R9], R4, R6 ;  /* 0x000000040900758d */ /* 0x000e640001800406 */
[----:B-1----:R-:W-:Y:S05]  /*02a0*/  @!P0 BRA `(.L_x_4) ;  /* 0xfffffffc00ec8947 */ /* 0x002fea000383ffff */
[----:B------:R-:W-:Y:S05]  /*02b0*/  BSYNC.RECONVERGENT B0 ;  /* 0x0000000000007941 */ /* 0x000fea0003800200 */
.L_x_3:
[----:B------:R-:W-:Y:S06]  /*02c0*/  BAR.SYNC.DEFER_BLOCKING 0x0 ;  /* 0x0000000000007b1d */ /* 0x000fec0000010000 */
[----:B------:R-:W-:Y:S05]  /*02d0*/  @P1 EXIT ;  /* 0x000000000000194d */ /* 0x000fea0003800000 */
[----:B------:R-:W1:Y:S01]  /*02e0*/  LDS.64 R2, [UR4] ;  /* 0x00000004ff027984 */ /* 0x000e620008000a00 */
[----:B------:R-:W1:Y:S03]  /*02f0*/  LDC.64 R4, c[0x0][0x388] ;  /* 0x0000e200ff047b82 */ /* 0x000e660000000a00 */
[----:B-1----:R-:W-:Y:S01]  /*0300*/  REDG.E.ADD.F64.RN.STRONG.GPU desc[UR6][R4.64], R2 ;  /* 0x00000002040079a6 */ /* 0x002fe2000c12ff06 */
[----:B------:R-:W-:Y:S05]  /*0310*/  EXIT ;  /* 0x000000000000794d */ /* 0x000fea0003800000 */
.L_x_5:
[----:B------:R-:W-:-:S00]  /*0320*/  BRA `(.L_x_5) ;  /* 0xfffffffc00fc7947 */ /* 0x000fc0000383ffff */
[----:B------:R-:W-:-:S00]  /*0330*/  NOP ;  /* 0x0000000000007918 */ /* 0x000fc00000000000 */
        /* <DEDUP_REMOVED lines=12> */
.L_x_7:


//--------------------- .text._Z13gpu_reductionPfPdm --------------------------
	.section	.text._Z13gpu_reductionPfPdm,"ax",@progbits
	.align	128
        .global         _Z13gpu_reductionPfPdm
        .type           _Z13gpu_reductionPfPdm,@function
        .size           _Z13gpu_reductionPfPdm,(.L_x_8 - _Z13gpu_reductionPfPdm)
        .other          _Z13gpu_reductionPfPdm,@"STO_CUDA_ENTRY STV_DEFAULT"
_Z13gpu_reductionPfPdm:
.text._Z13gpu_reductionPfPdm:
[----:B------:R-:W-:Y:S01]  /*0000*/  LDC R1, c[0x0][0x37c] ;  /* 0x0000df00ff017b82 */ /* 0x000fe20000000800 */
[----:B------:R-:W0:Y:S07]  /*0010*/  S2R R3, SR_TID.X ;  /* 0x0000000000037919 */ /* 0x000e2e0000002100 */
[----:B------:R-:W0:Y:S01]  /*0020*/  S2UR UR4, SR_CTAID.X ;  /* 0x00000000000479c3 */ /* 0x000e220000002500 */
[----:B------:R-:W1:Y:S07]  /*0030*/  LDCU.64 UR6, c[0x0][0x390] ;  /* 0x00007200ff0677ac */ /* 0x000e6e0008000a00 */
[----:B------:R-:W0:Y:S02]  /*0040*/  LDC R0, c[0x0][0x360] ;  /* 0x0000d800ff007b82 */ /* 0x000e240000000800 */
[----:B0-----:R-:W-:-:S05]  /*0050*/  IMAD R0, R0, UR4, R3 ;  /* 0x0000000400007c24 */ /* 0x001fca000f8e0203 */
[----:B-1----:R-:W-:-:S04]  /*0060*/  ISETP.GE.U32.AND P0, PT, R0, UR6, PT ;  /* 0x0000000600007c0c */ /* 0x002fc8000bf06070 */
[----:B------:R-:W-:-:S13]  /*0070*/  ISETP.GE.U32.AND.EX P0, PT, RZ, UR7, PT, P0 ;  /* 0x00000007ff007c0c */ /* 0x000fda000bf06100 */
[----:B------:R-:W-:Y:S05]  /*0080*/  @P0 EXIT ;  /* 0x000000000000094d */ /* 0x000fea0003800000 */
[----:B------:R-:W0:Y:S01]  /*0090*/  LDCU.64 UR6, c[0x0][0x380] ;  /* 0x00007000ff0677ac */ /* 0x000e220008000a00 */
[----:B------:R-:W1:Y:S01]  /*00a0*/  LDCU.64 UR4, c[0x0][0x358] ;  /* 0x00006b00ff0477ac */ /* 0x000e620008000a00 */
[----:B0-----:R-:W-:-:S04]  /*00b0*/  LEA R6, P0, R0, UR6, 0x2 ;  /* 0x0000000600067c11 */ /* 0x001fc8000f8010ff */
[----:B------:R-:W-:-:S05]  /*00c0*/  LEA.HI.X R7, R0, UR7, RZ, 0x2, P0 ;  /* 0x0000000700077c11 */ /* 0x000fca00080f14ff */
[----:B-1----:R-:W2:Y:S01]  /*00d0*/  LDG.E R2, desc[UR4][R6.64] ;  /* 0x0000000406027981 */ /* 0x002ea2000c1e1900 */
[----:B------:R-:W0:Y:S01]  /*00e0*/  LDC.64 R4, c[0x0][0x388] ;  /* 0x0000e200ff047b82 */ /* 0x000e220000000a00 */
[----:B--2---:R-:W0:Y:S02]  /*00f0*/  F2F.F64.F32 R2, R2 ;  /* 0x0000000200027310 */ /* 0x004e240000201800 */
[----:B0-----:R-:W-:Y:S01]  /*0100*/  REDG.E.ADD.F64.RN.STRONG.GPU desc[UR4][R4.64], R2 ;  /* 0x00000002040079a6 */ /* 0x001fe2000c12ff04 */
[----:B------:R-:W-:Y:S05]  /*0110*/  EXIT ;  /* 0x000000000000794d */ /* 0x000fea0003800000 */
.L_x_6:
        /* <DEDUP_REMOVED lines=14> */
.L_x_8:


//--------------------- .nv.shared._Z22gpu_reduction_cascadedPfPdm --------------------------
	.section	.nv.shared._Z22gpu_reduction_cascadedPfPdm,"aw",@nobits
	.sectionflags	@""
	.align	8
.nv.shared._Z22gpu_reduction_cascadedPfPdm:
	.zero		1032


//--------------------- .nv.shared.reserved.0     --------------------------
	.section	.nv.shared.reserved.0,"aw",@nobits
	.weak		__nv_reservedSMEM_offset_0_alias
	.size		__nv_reservedSMEM_offset_0_alias, 0, 64
	.other		__nv_reservedSMEM_offset_0_alias,@"STO_CUDA_RESERVED_SHARED STV_DEFAULT"
__nv_reservedSMEM_offset_0_alias:
	.zero		0
	.zero		64


//--------------------- .nv.constant0._Z22gpu_reduction_cascadedPfPdm --------------------------
	.section	.nv.constant0._Z22gpu_reduction_cascadedPfPdm,"a",@progbits
	.sectionflags	@""
	.align	4
.nv.constant0._Z22gpu_reduction_cascadedPfPdm:
	.zero		920


//--------------------- .nv.constant0._Z13gpu_reductionPfPdm --------------------------
	.section	.nv.constant0._Z13gpu_reductionPfPdm,"a",@progbits
	.sectionflags	@""
	.align	4
.nv.constant0._Z13gpu_reductionPfPdm:
	.zero		920


//--------------------- SYMBOLS --------------------------

	.type		.nv.reservedSmem.offset0,@object
	.size		.nv.reservedSmem.offset0,0x4
	.type		.nv.reservedSmem.cap,@object
	.size		.nv.reservedSmem.cap,0x4
